//
// Generated by NVIDIA NVVM Compiler
//
// Compiler Build ID: CL-36424714
// Cuda compilation tools, release 13.0, V13.0.88
// Based on NVVM 20.0.0
//

.version 9.0
.target sm_100
.address_size 64

	// .globl	_Z10add_arraysPKfS0_Pfi

.visible .entry _Z10add_arraysPKfS0_Pfi(
	.param .u64 .ptr .align 1 _Z10add_arraysPKfS0_Pfi_param_0,
	.param .u64 .ptr .align 1 _Z10add_arraysPKfS0_Pfi_param_1,
	.param .u64 .ptr .align 1 _Z10add_arraysPKfS0_Pfi_param_2,
	.param .u32 _Z10add_arraysPKfS0_Pfi_param_3
)
{
	.reg .pred 	%p<2>;
	.reg .b32 	%r<6>;
	.reg .b32 	%f<4>;
	.reg .b64 	%rd<11>;

	ld.param.u64 	%rd1, [_Z10add_arraysPKfS0_Pfi_param_0];
	ld.param.u64 	%rd2, [_Z10add_arraysPKfS0_Pfi_param_1];
	ld.param.u64 	%rd3, [_Z10add_arraysPKfS0_Pfi_param_2];
	ld.param.u32 	%r2, [_Z10add_arraysPKfS0_Pfi_param_3];
	mov.u32 	%r3, %ctaid.x;
	mov.u32 	%r4, %ntid.x;
	mov.u32 	%r5, %tid.x;
	mad.lo.s32 	%r1, %r3, %r4, %r5;
	setp.ge.s32 	%p1, %r1, %r2;
	@%p1 bra 	$L__BB0_2;
	cvta.to.global.u64 	%rd4, %rd1;
	cvta.to.global.u64 	%rd5, %rd2;
	cvta.to.global.u64 	%rd6, %rd3;
	mul.wide.s32 	%rd7, %r1, 4;
	add.s64 	%rd8, %rd4, %rd7;
	ld.global.f32 	%f1, [%rd8];
	add.s64 	%rd9, %rd5, %rd7;
	ld.global.f32 	%f2, [%rd9];
	add.f32 	%f3, %f1, %f2;
	add.s64 	%rd10, %rd6, %rd7;
	st.global.f32 	[%rd10], %f3;
$L__BB0_2:
	ret;

}


// ===== COMPILED SASS (sm_100) =====

	.target	sm_100

	.elftype	@"ET_EXEC"


//--------------------- .note.nv.tkinfo           --------------------------
	.section	.note.nv.tkinfo,"",@"SHT_NOTE"
	.sectionflags	@"SHF_NOTE_NV_TKINFO"
	.tkinfo
        /*0018*/ 	.word	0x00000002
        /*0030*/ 	.string	""
        /*0030*/ 	.string	"ptxas"
        /*0030*/ 	.string	"Cuda compilation tools, release 13.0, V13.0.88"
        /*0030*/ 	.string	"Build cuda_13.0.r13.0/compiler.36424714_0"
        /*0030*/ 	.string	"-arch sm_100 -m 64 "



//--------------------- .note.nv.cuinfo           --------------------------
	.section	.note.nv.cuinfo,"",@"SHT_NOTE"
	.sectionflags	@"SHF_NOTE_NV_CUINFO"
        /*0018*/ 	.short	0x0002
        /*001a*/ 	.short	0x0064
        /*001c*/ 	.short	0x0082
	.zero		2


//--------------------- .nv.info                  --------------------------
	.section	.nv.info,"",@"SHT_CUDA_INFO"
	.align	4


	//----- nvinfo : EIATTR_REGCOUNT
	.align		4
        /*0000*/ 	.byte	0x04, 0x2f
        /*0002*/ 	.short	(.L_1 - .L_0)
	.align		4
.L_0:
        /*0004*/ 	.word	index@(_Z10add_arraysPKfS0_Pfi)
        /*0008*/ 	.word	0x0000000c


	//----- nvinfo : EIATTR_FRAME_SIZE
	.align		4
.L_1:
        /*000c*/ 	.byte	0x04, 0x11
        /*000e*/ 	.short	(.L_3 - .L_2)
	.align		4
.L_2:
        /*0010*/ 	.word	index@(_Z10add_arraysPKfS0_Pfi)
        /*0014*/ 	.word	0x00000000


	//----- nvinfo : EIATTR_MIN_STACK_SIZE
	.align		4
.L_3:
        /*0018*/ 	.byte	0x04, 0x12
        /*001a*/ 	.short	(.L_5 - .L_4)
	.align		4
.L_4:
        /*001c*/ 	.word	index@(_Z10add_arraysPKfS0_Pfi)
        /*0020*/ 	.word	0x00000000
.L_5:


//--------------------- .nv.compat                --------------------------
	.section	.nv.compat,"",@"SHT_CUDA_COMPAT_INFO"
	.align	4
        /*0000*/ 	.byte	0x02, 0x09, 0x00, 0x00, 0x02, 0x02, 0x01, 0x00, 0x02, 0x05, 0x05, 0x00, 0x03, 0x07, 0x01, 0x01
        /*0010*/ 	.byte	0x02, 0x03, 0x00, 0x00, 0x02, 0x06, 0x01, 0x00, 0x04, 0x0b, 0x08, 0x00, 0x09, 0x00, 0x00, 0x00
        /*0020*/ 	.byte	0x00, 0x00, 0x00, 0x00


//--------------------- .nv.info._Z10add_arraysPKfS0_Pfi --------------------------
	.section	.nv.info._Z10add_arraysPKfS0_Pfi,"",@"SHT_CUDA_INFO"
	.sectionflags	@""
	.align	4


	//----- nvinfo : EIATTR_CUDA_API_VERSION
	.align		4
        /*0000*/ 	.byte	0x04, 0x37
        /*0002*/ 	.short	(.L_7 - .L_6)
.L_6:
        /*0004*/ 	.word	0x00000082


	//----- nvinfo : EIATTR_KPARAM_INFO
	.align		4
.L_7:
        /*0008*/ 	.byte	0x04, 0x17
        /*000a*/ 	.short	(.L_9 - .L_8)
.L_8:
        /*000c*/ 	.word	0x00000000
        /*0010*/ 	.short	0x0003
        /*0012*/ 	.short	0x0018
        /*0014*/ 	.byte	0x00, 0xf0, 0x11, 0x00


	//----- nvinfo : EIATTR_KPARAM_INFO
	.align		4
.L_9:
        /*0018*/ 	.byte	0x04, 0x17
        /*001a*/ 	.short	(.L_11 - .L_10)
.L_10:
        /*001c*/ 	.word	0x00000000
        /*0020*/ 	.short	0x0002
        /*0022*/ 	.short	0x0010
        /*0024*/ 	.byte	0x00, 0xf5, 0x21, 0x00


	//----- nvinfo : EIATTR_KPARAM_INFO
	.align		4
.L_11:
        /*0028*/ 	.byte	0x04, 0x17
        /*002a*/ 	.short	(.L_13 - .L_12)
.L_12:
        /*002c*/ 	.word	0x00000000
        /*0030*/ 	.short	0x0001
        /*0032*/ 	.short	0x0008
        /*0034*/ 	.byte	0x00, 0xf5, 0x21, 0x00


	//----- nvinfo : EIATTR_KPARAM_INFO
	.align		4
.L_13:
        /*0038*/ 	.byte	0x04, 0x17
        /*003a*/ 	.short	(.L_15 - .L_14)
.L_14:
        /*003c*/ 	.word	0x00000000
        /*0040*/ 	.short	0x0000
        /*0042*/ 	.short	0x0000
        /*0044*/ 	.byte	0x00, 0xf5, 0x21, 0x00


	//----- nvinfo : EIATTR_SPARSE_MMA_MASK
	.align		4
.L_15:
        /*0048*/ 	.byte	0x03, 0x50
        /*004a*/ 	.short	0x0000


	//----- nvinfo : EIATTR_MAXREG_COUNT
	.align		4
        /*004c*/ 	.byte	0x03, 0x1b
        /*004e*/ 	.short	0x00ff


	//----- nvinfo : EIATTR_MERCURY_ISA_VERSION
	.align		4
        /*0050*/ 	.byte	0x03, 0x5f
        /*0052*/ 	.short	0x0101


	//----- nvinfo : EIATTR_VRC_CTA_INIT_COUNT
	.align		4
        /*0054*/ 	.byte	0x02, 0x4a
	.zero		1
	.zero		1


	//----- nvinfo : EIATTR_EXIT_INSTR_OFFSETS
	.align		4
        /*0058*/ 	.byte	0x04, 0x1c
        /*005a*/ 	.short	(.L_17 - .L_16)


	//   ....[0]....
.L_16:
        /*005c*/ 	.word	0x00000070


	//   ....[1]....
        /*0060*/ 	.word	0x00000130


	//----- nvinfo : EIATTR_CBANK_PARAM_SIZE
	.align		4
.L_17:
        /*0064*/ 	.byte	0x03, 0x19
        /*0066*/ 	.short	0x001c


	//----- nvinfo : EIATTR_PARAM_CBANK
	.align		4
        /*0068*/ 	.byte	0x04, 0x0a
        /*006a*/ 	.short	(.L_19 - .L_18)
	.align		4
.L_18:
        /*006c*/ 	.word	index@(.nv.constant0._Z10add_arraysPKfS0_Pfi)
        /*0070*/ 	.short	0x0380
        /*0072*/ 	.short	0x001c


	//----- nvinfo : EIATTR_SW_WAR
	.align		4
.L_19:
        /*0074*/ 	.byte	0x04, 0x36
        /*0076*/ 	.short	(.L_21 - .L_20)
.L_20:
        /*0078*/ 	.word	0x00000008
.L_21:


//--------------------- .nv.callgraph             --------------------------
	.section	.nv.callgraph,"",@"SHT_CUDA_CALLGRAPH"
	.align	4
	.sectionentsize	8
	.align		4
        /*0000*/ 	.word	0x00000000
	.align		4
        /*0004*/ 	.word	0xffffffff
	.align		4
        /*0008*/ 	.word	0x00000000
	.align		4
        /*000c*/ 	.word	0xfffffffe
	.align		4
        /*0010*/ 	.word	0x00000000
	.align		4
        /*0014*/ 	.word	0xfffffffd
	.align		4
        /*0018*/ 	.word	0x00000000
	.align		4
        /*001c*/ 	.word	0xfffffffc


//--------------------- .text._Z10add_arraysPKfS0_Pfi --------------------------
	.section	.text._Z10add_arraysPKfS0_Pfi,"ax",@progbits
	.align	128
        .global         _Z10add_arraysPKfS0_Pfi
        .type           _Z10add_arraysPKfS0_Pfi,@function
        .size           _Z10add_arraysPKfS0_Pfi,(.L_x_1 - _Z10add_arraysPKfS0_Pfi)
        .other          _Z10add_arraysPKfS0_Pfi,@"STO_CUDA_ENTRY STV_DEFAULT"
_Z10add_arraysPKfS0_Pfi:
.text._Z10add_arraysPKfS0_Pfi:
[----:B------:R-:W-:Y:S01]  /*0000*/  LDC R1, c[0x0][0x37c] ;  /* 0x0000df00ff017b82 */ /* 0x000fe20000000800 */
[----:B------:R-:W0:Y:S07]  /*0010*/  S2R R0, SR_TID.X ;  /* 0x0000000000007919 */ /* 0x000e2e0000002100 */
[----:B------:R-:W0:Y:S01]  /*0020*/  S2UR UR4, SR_CTAID.X ;  /* 0x00000000000479c3 */ /* 0x000e220000002500 */
[----:B------:R-:W1:Y:S07]  /*0030*/  LDCU UR5, c[0x0][0x398] ;  /* 0x00007300ff0577ac */ /* 0x000e6e0008000800 */
[----:B------:R-:W0:Y:S02]  /*0040*/  LDC R9, c[0x0][0x360] ;  /* 0x0000d800ff097b82 */ /* 0x000e240000000800 */
[----:B0-----:R-:W-:-:S05]  /*0050*/  IMAD R9, R9, UR4, R0 ;  /* 0x0000000409097c24 */ /* 0x001fca000f8e0200 */
[----:B-1----:R-:W-:-:S13]  /*0060*/  ISETP.GE.AND P0, PT, R9, UR5, PT ;  /* 0x0000000509007c0c */ /* 0x002fda000bf06270 */
[----:B------:R-:W-:Y:S05]  /*0070*/  @P0 EXIT ;  /* 0x000000000000094d */ /* 0x000fea0003800000 */
[----:B------:R-:W0:Y:S01]  /*0080*/  LDC.64 R2, c[0x0][0x380] ;  /* 0x0000e000ff027b82 */ /* 0x000e220000000a00 */
[----:B------:R-:W1:Y:S07]  /*0090*/  LDCU.64 UR4, c[0x0][0x358] ;  /* 0x00006b00ff0477ac */ /* 0x000e6e0008000a00 */
[----:B------:R-:W2:Y:S08]  /*00a0*/  LDC.64 R4, c[0x0][0x388] ;  /* 0x0000e200ff047b82 */ /* 0x000eb00000000a00 */
[----:B------:R-:W3:Y:S01]  /*00b0*/  LDC.64 R6, c[0x0][0x390] ;  /* 0x0000e400ff067b82 */ /* 0x000ee20000000a00 */
[----:B0-----:R-:W-:-:S06]  /*00c0*/  IMAD.WIDE R2, R9, 0x4, R2 ;  /* 0x0000000409027825 */ /* 0x001fcc00078e0202 */
[----:B-1----:R-:W4:Y:S01]  /*00d0*/  LDG.E R2, desc[UR4][R2.64] ;  /* 0x0000000402027981 */ /* 0x002f22000c1e1900 */
[----:B--2---:R-:W-:-:S06]  /*00e0*/  IMAD.WIDE R4, R9, 0x4, R4 ;  /* 0x0000000409047825 */ /* 0x004fcc00078e0204 */
[----:B------:R-:W4:Y:S01]  /*00f0*/  LDG.E R5, desc[UR4][R4.64] ;  /* 0x0000000404057981 */ /* 0x000f22000c1e1900 */
[----:B---3--:R-:W-:-:S04]  /*0100*/  IMAD.WIDE R6, R9, 0x4, R6 ;  /* 0x0000000409067825 */ /* 0x008fc800078e0206 */
[----:B----4-:R-:W-:-:S05]  /*0110*/  FADD R9, R2, R5 ;  /* 0x0000000502097221 */ /* 0x010fca0000000000 */
[----:B------:R-:W-:Y:S01]  /*0120*/  STG.E desc[UR4][R6.64], R9 ;  /* 0x0000000906007986 */ /* 0x000fe2000c101904 */
[----:B------:R-:W-:Y:S05]  /*0130*/  EXIT ;  /* 0x000000000000794d */ /* 0x000fea0003800000 */
.L_x_0:
[----:B------:R-:W-:-:S00]  /*0140*/  BRA `(.L_x_0) ;  /* 0xfffffffc00fc7947 */ /* 0x000fc0000383ffff */
[----:B------:R-:W-:-:S00]  /*0150*/  NOP ;  /* 0x0000000000007918 */ /* 0x000fc00000000000 */
        /* <DEDUP_REMOVED lines=10> */
.L_x_1:


//--------------------- .nv.shared.reserved.0     --------------------------
	.section	.nv.shared.reserved.0,"aw",@nobits
	.weak		__nv_reservedSMEM_offset_0_alias
	.size		__nv_reservedSMEM_offset_0_alias, 0, 64
	.other		__nv_reservedSMEM_offset_0_alias,@"STO_CUDA_RESERVED_SHARED STV_DEFAULT"
__nv_reservedSMEM_offset_0_alias:
	.zero		0
	.zero		64


//--------------------- .nv.constant0._Z10add_arraysPKfS0_Pfi --------------------------
	.section	.nv.constant0._Z10add_arraysPKfS0_Pfi,"a",@progbits
	.sectionflags	@""
	.align	4
.nv.constant0._Z10add_arraysPKfS0_Pfi:
	.zero		924


//--------------------- SYMBOLS --------------------------

	.type		.nv.reservedSmem.offset0,@object
	.size		.nv.reservedSmem.offset0,0x4
